//
// Generated by NVIDIA NVVM Compiler
//
// Compiler Build ID: CL-36424714
// Cuda compilation tools, release 13.0, V13.0.88
// Based on NVVM 20.0.0
//

.version 9.0
.target sm_100
.address_size 64

	// .globl	_Z19matmul_naive_kernelPKfS0_Pfiii

.visible .entry _Z19matmul_naive_kernelPKfS0_Pfiii(
	.param .u64 .ptr .align 1 _Z19matmul_naive_kernelPKfS0_Pfiii_param_0,
	.param .u64 .ptr .align 1 _Z19matmul_naive_kernelPKfS0_Pfiii_param_1,
	.param .u64 .ptr .align 1 _Z19matmul_naive_kernelPKfS0_Pfiii_param_2,
	.param .u32 _Z19matmul_naive_kernelPKfS0_Pfiii_param_3,
	.param .u32 _Z19matmul_naive_kernelPKfS0_Pfiii_param_4,
	.param .u32 _Z19matmul_naive_kernelPKfS0_Pfiii_param_5
)
{
	.reg .pred 	%p<13>;
	.reg .b32 	%r<41>;
	.reg .b32 	%f<68>;
	.reg .b64 	%rd<53>;

	ld.param.u64 	%rd7, [_Z19matmul_naive_kernelPKfS0_Pfiii_param_0];
	ld.param.u64 	%rd8, [_Z19matmul_naive_kernelPKfS0_Pfiii_param_1];
	ld.param.u64 	%rd6, [_Z19matmul_naive_kernelPKfS0_Pfiii_param_2];
	ld.param.u32 	%r20, [_Z19matmul_naive_kernelPKfS0_Pfiii_param_3];
	ld.param.u32 	%r18, [_Z19matmul_naive_kernelPKfS0_Pfiii_param_4];
	ld.param.u32 	%r19, [_Z19matmul_naive_kernelPKfS0_Pfiii_param_5];
	cvta.to.global.u64 	%rd1, %rd8;
	cvta.to.global.u64 	%rd2, %rd7;
	mov.u32 	%r21, %ctaid.y;
	mov.u32 	%r22, %ntid.y;
	mov.u32 	%r23, %tid.y;
	mad.lo.s32 	%r1, %r21, %r22, %r23;
	mov.u32 	%r24, %ctaid.x;
	mov.u32 	%r25, %ntid.x;
	mov.u32 	%r26, %tid.x;
	mad.lo.s32 	%r2, %r24, %r25, %r26;
	setp.ge.s32 	%p1, %r1, %r20;
	setp.ge.s32 	%p2, %r2, %r19;
	or.pred  	%p3, %p1, %p2;
	@%p3 bra 	$L__BB0_14;
	setp.lt.s32 	%p4, %r18, 1;
	mov.f32 	%f67, 0f00000000;
	@%p4 bra 	$L__BB0_13;
	mul.lo.s32 	%r3, %r18, %r1;
	and.b32  	%r4, %r18, 7;
	setp.lt.u32 	%p5, %r18, 8;
	mov.f32 	%f67, 0f00000000;
	mov.b32 	%r39, 0;
	@%p5 bra 	$L__BB0_5;
	and.b32  	%r39, %r18, 2147483640;
	neg.s32 	%r37, %r39;
	shl.b32 	%r7, %r19, 3;
	mul.wide.u32 	%rd9, %r3, 4;
	add.s64 	%rd10, %rd9, %rd2;
	add.s64 	%rd52, %rd10, 16;
	mov.f32 	%f67, 0f00000000;
	mul.wide.s32 	%rd13, %r19, 4;
	mov.u32 	%r36, %r2;
$L__BB0_4:
	.pragma "nounroll";
	ld.global.f32 	%f17, [%rd52+-16];
	mul.wide.s32 	%rd11, %r36, 4;
	add.s64 	%rd12, %rd1, %rd11;
	ld.global.f32 	%f18, [%rd12];
	fma.rn.f32 	%f19, %f17, %f18, %f67;
	ld.global.f32 	%f20, [%rd52+-12];
	add.s64 	%rd14, %rd12, %rd13;
	ld.global.f32 	%f21, [%rd14];
	fma.rn.f32 	%f22, %f20, %f21, %f19;
	ld.global.f32 	%f23, [%rd52+-8];
	add.s64 	%rd15, %rd14, %rd13;
	ld.global.f32 	%f24, [%rd15];
	fma.rn.f32 	%f25, %f23, %f24, %f22;
	ld.global.f32 	%f26, [%rd52+-4];
	add.s64 	%rd16, %rd15, %rd13;
	ld.global.f32 	%f27, [%rd16];
	fma.rn.f32 	%f28, %f26, %f27, %f25;
	ld.global.f32 	%f29, [%rd52];
	add.s64 	%rd17, %rd16, %rd13;
	ld.global.f32 	%f30, [%rd17];
	fma.rn.f32 	%f31, %f29, %f30, %f28;
	ld.global.f32 	%f32, [%rd52+4];
	add.s64 	%rd18, %rd17, %rd13;
	ld.global.f32 	%f33, [%rd18];
	fma.rn.f32 	%f34, %f32, %f33, %f31;
	ld.global.f32 	%f35, [%rd52+8];
	add.s64 	%rd19, %rd18, %rd13;
	ld.global.f32 	%f36, [%rd19];
	fma.rn.f32 	%f37, %f35, %f36, %f34;
	ld.global.f32 	%f38, [%rd52+12];
	add.s64 	%rd20, %rd19, %rd13;
	ld.global.f32 	%f39, [%rd20];
	fma.rn.f32 	%f67, %f38, %f39, %f37;
	add.s32 	%r37, %r37, 8;
	add.s32 	%r36, %r36, %r7;
	add.s64 	%rd52, %rd52, 32;
	setp.ne.s32 	%p6, %r37, 0;
	@%p6 bra 	$L__BB0_4;
$L__BB0_5:
	setp.eq.s32 	%p7, %r4, 0;
	@%p7 bra 	$L__BB0_13;
	and.b32  	%r13, %r18, 3;
	setp.lt.u32 	%p8, %r4, 4;
	@%p8 bra 	$L__BB0_8;
	add.s32 	%r28, %r39, %r3;
	mul.wide.u32 	%rd21, %r28, 4;
	add.s64 	%rd22, %rd2, %rd21;
	ld.global.f32 	%f41, [%rd22];
	mad.lo.s32 	%r29, %r39, %r19, %r2;
	mul.wide.s32 	%rd23, %r29, 4;
	add.s64 	%rd24, %rd1, %rd23;
	ld.global.f32 	%f42, [%rd24];
	fma.rn.f32 	%f43, %f41, %f42, %f67;
	cvt.u64.u32 	%rd25, %r3;
	cvt.u64.u32 	%rd26, %r39;
	add.s64 	%rd27, %rd26, %rd25;
	shl.b64 	%rd28, %rd27, 2;
	add.s64 	%rd29, %rd2, %rd28;
	ld.global.f32 	%f44, [%rd29+4];
	mul.wide.s32 	%rd30, %r19, 4;
	add.s64 	%rd31, %rd24, %rd30;
	ld.global.f32 	%f45, [%rd31];
	fma.rn.f32 	%f46, %f44, %f45, %f43;
	ld.global.f32 	%f47, [%rd29+8];
	add.s64 	%rd32, %rd31, %rd30;
	ld.global.f32 	%f48, [%rd32];
	fma.rn.f32 	%f49, %f47, %f48, %f46;
	ld.global.f32 	%f50, [%rd29+12];
	add.s64 	%rd33, %rd32, %rd30;
	ld.global.f32 	%f51, [%rd33];
	fma.rn.f32 	%f67, %f50, %f51, %f49;
	add.s32 	%r39, %r39, 4;
$L__BB0_8:
	setp.eq.s32 	%p9, %r13, 0;
	@%p9 bra 	$L__BB0_13;
	setp.eq.s32 	%p10, %r13, 1;
	@%p10 bra 	$L__BB0_11;
	add.s32 	%r30, %r39, %r3;
	mul.wide.u32 	%rd34, %r30, 4;
	add.s64 	%rd35, %rd2, %rd34;
	ld.global.f32 	%f53, [%rd35];
	mad.lo.s32 	%r31, %r39, %r19, %r2;
	mul.wide.s32 	%rd36, %r31, 4;
	add.s64 	%rd37, %rd1, %rd36;
	ld.global.f32 	%f54, [%rd37];
	fma.rn.f32 	%f55, %f53, %f54, %f67;
	cvt.u64.u32 	%rd38, %r3;
	cvt.u64.u32 	%rd39, %r39;
	add.s64 	%rd40, %rd39, %rd38;
	shl.b64 	%rd41, %rd40, 2;
	add.s64 	%rd42, %rd2, %rd41;
	ld.global.f32 	%f56, [%rd42+4];
	mul.wide.s32 	%rd43, %r19, 4;
	add.s64 	%rd44, %rd37, %rd43;
	ld.global.f32 	%f57, [%rd44];
	fma.rn.f32 	%f67, %f56, %f57, %f55;
	add.s32 	%r39, %r39, 2;
$L__BB0_11:
	and.b32  	%r32, %r18, 1;
	setp.eq.b32 	%p11, %r32, 1;
	not.pred 	%p12, %p11;
	@%p12 bra 	$L__BB0_13;
	add.s32 	%r33, %r39, %r3;
	mul.wide.u32 	%rd45, %r33, 4;
	add.s64 	%rd46, %rd2, %rd45;
	ld.global.f32 	%f58, [%rd46];
	mad.lo.s32 	%r34, %r39, %r19, %r2;
	mul.wide.s32 	%rd47, %r34, 4;
	add.s64 	%rd48, %rd1, %rd47;
	ld.global.f32 	%f59, [%rd48];
	fma.rn.f32 	%f67, %f58, %f59, %f67;
$L__BB0_13:
	mad.lo.s32 	%r35, %r19, %r1, %r2;
	cvta.to.global.u64 	%rd49, %rd6;
	mul.wide.s32 	%rd50, %r35, 4;
	add.s64 	%rd51, %rd49, %rd50;
	st.global.f32 	[%rd51], %f67;
$L__BB0_14:
	ret;

}


// ===== COMPILED SASS (sm_100) =====

	.target	sm_100

	.elftype	@"ET_EXEC"


//--------------------- .note.nv.tkinfo           --------------------------
	.section	.note.nv.tkinfo,"",@"SHT_NOTE"
	.sectionflags	@"SHF_NOTE_NV_TKINFO"
	.tkinfo
        /*0018*/ 	.word	0x00000002
        /*0030*/ 	.string	""
        /*0030*/ 	.string	"ptxas"
        /*0030*/ 	.string	"Cuda compilation tools, release 13.0, V13.0.88"
        /*0030*/ 	.string	"Build cuda_13.0.r13.0/compiler.36424714_0"
        /*0030*/ 	.string	"-arch sm_100 -m 64 "



//--------------------- .note.nv.cuinfo           --------------------------
	.section	.note.nv.cuinfo,"",@"SHT_NOTE"
	.sectionflags	@"SHF_NOTE_NV_CUINFO"
        /*0018*/ 	.short	0x0002
        /*001a*/ 	.short	0x0064
        /*001c*/ 	.short	0x0082
	.zero		2


//--------------------- .nv.info                  --------------------------
	.section	.nv.info,"",@"SHT_CUDA_INFO"
	.align	4


	//----- nvinfo : EIATTR_REGCOUNT
	.align		4
        /*0000*/ 	.byte	0x04, 0x2f
        /*0002*/ 	.short	(.L_1 - .L_0)
	.align		4
.L_0:
        /*0004*/ 	.word	index@(_Z19matmul_naive_kernelPKfS0_Pfiii)
        /*0008*/ 	.word	0x00000020


	//----- nvinfo : EIATTR_FRAME_SIZE
	.align		4
.L_1:
        /*000c*/ 	.byte	0x04, 0x11
        /*000e*/ 	.short	(.L_3 - .L_2)
	.align		4
.L_2:
        /*0010*/ 	.word	index@(_Z19matmul_naive_kernelPKfS0_Pfiii)
        /*0014*/ 	.word	0x00000000


	//----- nvinfo : EIATTR_MIN_STACK_SIZE
	.align		4
.L_3:
        /*0018*/ 	.byte	0x04, 0x12
        /*001a*/ 	.short	(.L_5 - .L_4)
	.align		4
.L_4:
        /*001c*/ 	.word	index@(_Z19matmul_naive_kernelPKfS0_Pfiii)
        /*0020*/ 	.word	0x00000000
.L_5:


//--------------------- .nv.compat                --------------------------
	.section	.nv.compat,"",@"SHT_CUDA_COMPAT_INFO"
	.align	4
        /*0000*/ 	.byte	0x02, 0x09, 0x00, 0x00, 0x02, 0x02, 0x01, 0x00, 0x02, 0x05, 0x05, 0x00, 0x03, 0x07, 0x01, 0x01
        /*0010*/ 	.byte	0x02, 0x03, 0x00, 0x00, 0x02, 0x06, 0x01, 0x00, 0x04, 0x0b, 0x08, 0x00, 0x09, 0x00, 0x00, 0x00
        /*0020*/ 	.byte	0x00, 0x00, 0x00, 0x00


//--------------------- .nv.info._Z19matmul_naive_kernelPKfS0_Pfiii --------------------------
	.section	.nv.info._Z19matmul_naive_kernelPKfS0_Pfiii,"",@"SHT_CUDA_INFO"
	.sectionflags	@""
	.align	4


	//----- nvinfo : EIATTR_CUDA_API_VERSION
	.align		4
        /*0000*/ 	.byte	0x04, 0x37
        /*0002*/ 	.short	(.L_7 - .L_6)
.L_6:
        /*0004*/ 	.word	0x00000082


	//----- nvinfo : EIATTR_KPARAM_INFO
	.align		4
.L_7:
        /*0008*/ 	.byte	0x04, 0x17
        /*000a*/ 	.short	(.L_9 - .L_8)
.L_8:
        /*000c*/ 	.word	0x00000000
        /*0010*/ 	.short	0x0005
        /*0012*/ 	.short	0x0020
        /*0014*/ 	.byte	0x00, 0xf0, 0x11, 0x00


	//----- nvinfo : EIATTR_KPARAM_INFO
	.align		4
.L_9:
        /*0018*/ 	.byte	0x04, 0x17
        /*001a*/ 	.short	(.L_11 - .L_10)
.L_10:
        /*001c*/ 	.word	0x00000000
        /*0020*/ 	.short	0x0004
        /*0022*/ 	.short	0x001c
        /*0024*/ 	.byte	0x00, 0xf0, 0x11, 0x00


	//----- nvinfo : EIATTR_KPARAM_INFO
	.align		4
.L_11:
        /*0028*/ 	.byte	0x04, 0x17
        /*002a*/ 	.short	(.L_13 - .L_12)
.L_12:
        /*002c*/ 	.word	0x00000000
        /*0030*/ 	.short	0x0003
        /*0032*/ 	.short	0x0018
        /*0034*/ 	.byte	0x00, 0xf0, 0x11, 0x00


	//----- nvinfo : EIATTR_KPARAM_INFO
	.align		4
.L_13:
        /*0038*/ 	.byte	0x04, 0x17
        /*003a*/ 	.short	(.L_15 - .L_14)
.L_14:
        /*003c*/ 	.word	0x00000000
        /*0040*/ 	.short	0x0002
        /*0042*/ 	.short	0x0010
        /*0044*/ 	.byte	0x00, 0xf5, 0x21, 0x00


	//----- nvinfo : EIATTR_KPARAM_INFO
	.align		4
.L_15:
        /*0048*/ 	.byte	0x04, 0x17
        /*004a*/ 	.short	(.L_17 - .L_16)
.L_16:
        /*004c*/ 	.word	0x00000000
        /*0050*/ 	.short	0x0001
        /*0052*/ 	.short	0x0008
        /*0054*/ 	.byte	0x00, 0xf5, 0x21, 0x00


	//----- nvinfo : EIATTR_KPARAM_INFO
	.align		4
.L_17:
        /*0058*/ 	.byte	0x04, 0x17
        /*005a*/ 	.short	(.L_19 - .L_18)
.L_18:
        /*005c*/ 	.word	0x00000000
        /*0060*/ 	.short	0x0000
        /*0062*/ 	.short	0x0000
        /*0064*/ 	.byte	0x00, 0xf5, 0x21, 0x00


	//----- nvinfo : EIATTR_SPARSE_MMA_MASK
	.align		4
.L_19:
        /*0068*/ 	.byte	0x03, 0x50
        /*006a*/ 	.short	0x0000


	//----- nvinfo : EIATTR_MAXREG_COUNT
	.align		4
        /*006c*/ 	.byte	0x03, 0x1b
        /*006e*/ 	.short	0x00ff


	//----- nvinfo : EIATTR_MERCURY_ISA_VERSION
	.align		4
        /*0070*/ 	.byte	0x03, 0x5f
        /*0072*/ 	.short	0x0101


	//----- nvinfo : EIATTR_VRC_CTA_INIT_COUNT
	.align		4
        /*0074*/ 	.byte	0x02, 0x4a
	.zero		1
	.zero		1


	//----- nvinfo : EIATTR_EXIT_INSTR_OFFSETS
	.align		4
        /*0078*/ 	.byte	0x04, 0x1c
        /*007a*/ 	.short	(.L_21 - .L_20)


	//   ....[0]....
.L_20:
        /*007c*/ 	.word	0x000000d0


	//   ....[1]....
        /*0080*/ 	.word	0x000008f0


	//----- nvinfo : EIATTR_CBANK_PARAM_SIZE
	.align		4
.L_21:
        /*0084*/ 	.byte	0x03, 0x19
        /*0086*/ 	.short	0x0024


	//----- nvinfo : EIATTR_PARAM_CBANK
	.align		4
        /*0088*/ 	.byte	0x04, 0x0a
        /*008a*/ 	.short	(.L_23 - .L_22)
	.align		4
.L_22:
        /*008c*/ 	.word	index@(.nv.constant0._Z19matmul_naive_kernelPKfS0_Pfiii)
        /*0090*/ 	.short	0x0380
        /*0092*/ 	.short	0x0024


	//----- nvinfo : EIATTR_SW_WAR
	.align		4
.L_23:
        /*0094*/ 	.byte	0x04, 0x36
        /*0096*/ 	.short	(.L_25 - .L_24)
.L_24:
        /*0098*/ 	.word	0x00000008
.L_25:


//--------------------- .nv.callgraph             --------------------------
	.section	.nv.callgraph,"",@"SHT_CUDA_CALLGRAPH"
	.align	4
	.sectionentsize	8
	.align		4
        /*0000*/ 	.word	0x00000000
	.align		4
        /*0004*/ 	.word	0xffffffff
	.align		4
        /*0008*/ 	.word	0x00000000
	.align		4
        /*000c*/ 	.word	0xfffffffe
	.align		4
        /*0010*/ 	.word	0x00000000
	.align		4
        /*0014*/ 	.word	0xfffffffd
	.align		4
        /*0018*/ 	.word	0x00000000
	.align		4
        /*001c*/ 	.word	0xfffffffc


//--------------------- .text._Z19matmul_naive_kernelPKfS0_Pfiii --------------------------
	.section	.text._Z19matmul_naive_kernelPKfS0_Pfiii,"ax",@progbits
	.align	128
        .global         _Z19matmul_naive_kernelPKfS0_Pfiii
        .type           _Z19matmul_naive_kernelPKfS0_Pfiii,@function
        .size           _Z19matmul_naive_kernelPKfS0_Pfiii,(.L_x_5 - _Z19matmul_naive_kernelPKfS0_Pfiii)
        .other          _Z19matmul_naive_kernelPKfS0_Pfiii,@"STO_CUDA_ENTRY STV_DEFAULT"
_Z19matmul_naive_kernelPKfS0_Pfiii:
.text._Z19matmul_naive_kernelPKfS0_Pfiii:
[----:B------:R-:W-:Y:S01]  /*0000*/  LDC R1, c[0x0][0x37c] ;  /* 0x0000df00ff017b82 */ /* 0x000fe20000000800 */
[----:B------:R-:W0:Y:S07]  /*0010*/  S2R R5, SR_TID.X ;  /* 0x0000000000057919 */ /* 0x000e2e0000002100 */
[----:B------:R-:W1:Y:S01]  /*0020*/  LDC R16, c[0x0][0x364] ;  /* 0x0000d900ff107b82 */ /* 0x000e620000000800 */
[----:B------:R-:W2:Y:S01]  /*0030*/  LDCU UR6, c[0x0][0x398] ;  /* 0x00007300ff0677ac */ /* 0x000ea20008000800 */
[----:B------:R-:W1:Y:S06]  /*0040*/  S2R R3, SR_TID.Y ;  /* 0x0000000000037919 */ /* 0x000e6c0000002200 */
[----:B------:R-:W0:Y:S08]  /*0050*/  S2UR UR5, SR_CTAID.X ;  /* 0x00000000000579c3 */ /* 0x000e300000002500 */
[----:B------:R-:W0:Y:S08]  /*0060*/  LDC R0, c[0x0][0x360] ;  /* 0x0000d800ff007b82 */ /* 0x000e300000000800 */
[----:B------:R-:W1:Y:S08]  /*0070*/  S2UR UR4, SR_CTAID.Y ;  /* 0x00000000000479c3 */ /* 0x000e700000002600 */
[----:B------:R-:W3:Y:S01]  /*0080*/  LDC R17, c[0x0][0x3a0] ;  /* 0x0000e800ff117b82 */ /* 0x000ee20000000800 */
[----:B0-----:R-:W-:-:S02]  /*0090*/  IMAD R0, R0, UR5, R5 ;  /* 0x0000000500007c24 */ /* 0x001fc4000f8e0205 */
[----:B-1----:R-:W-:-:S03]  /*00a0*/  IMAD R16, R16, UR4, R3 ;  /* 0x0000000410107c24 */ /* 0x002fc6000f8e0203 */
[----:B---3--:R-:W-:-:S04]  /*00b0*/  ISETP.GE.AND P0, PT, R0, R17, PT ;  /* 0x000000110000720c */ /* 0x008fc80003f06270 */
[----:B--2---:R-:W-:-:S13]  /*00c0*/  ISETP.GE.OR P0, PT, R16, UR6, P0 ;  /* 0x0000000610007c0c */ /* 0x004fda0008706670 */
[----:B------:R-:W-:Y:S05]  /*00d0*/  @P0 EXIT ;  /* 0x000000000000094d */ /* 0x000fea0003800000 */
[----:B------:R-:W0:Y:S01]  /*00e0*/  LDC R19, c[0x0][0x39c] ;  /* 0x0000e700ff137b82 */ /* 0x000e220000000800 */
[----:B------:R-:W1:Y:S01]  /*00f0*/  LDCU.64 UR4, c[0x0][0x358] ;  /* 0x00006b00ff0477ac */ /* 0x000e620008000a00 */
[----:B------:R-:W-:Y:S01]  /*0100*/  HFMA2 R24, -RZ, RZ, 0, 0 ;  /* 0x00000000ff187431 */ /* 0x000fe200000001ff */
[----:B0-----:R-:W-:-:S13]  /*0110*/  ISETP.GE.AND P0, PT, R19, 0x1, PT ;  /* 0x000000011300780c */ /* 0x001fda0003f06270 */
[----:B-1----:R-:W-:Y:S05]  /*0120*/  @!P0 BRA `(.L_x_0) ;  /* 0x0000000400e08947 */ /* 0x002fea0003800000 */
[C---:B------:R-:W-:Y:S01]  /*0130*/  ISETP.GE.U32.AND P1, PT, R19.reuse, 0x8, PT ;  /* 0x000000081300780c */ /* 0x040fe20003f26070 */
[----:B------:R-:W-:Y:S01]  /*0140*/  IMAD R20, R16, R19, RZ ;  /* 0x0000001310147224 */ /* 0x000fe200078e02ff */
[----:B------:R-:W-:Y:S02]  /*0150*/  LOP3.LUT R27, R19, 0x7, RZ, 0xc0, !PT ;  /* 0x00000007131b7812 */ /* 0x000fe400078ec0ff */
[----:B------:R-:W-:Y:S02]  /*0160*/  MOV R24, RZ ;  /* 0x000000ff00187202 */ /* 0x000fe40000000f00 */
[----:B------:R-:W-:Y:S02]  /*0170*/  ISETP.NE.AND P0, PT, R27, RZ, PT ;  /* 0x000000ff1b00720c */ /* 0x000fe40003f05270 */
[----:B------:R-:W-:-:S05]  /*0180*/  MOV R21, RZ ;  /* 0x000000ff00157202 */ /* 0x000fca0000000f00 */
[----:B------:R-:W-:Y:S06]  /*0190*/  @!P1 BRA `(.L_x_1) ;  /* 0x0000000000c49947 */ /* 0x000fec0003800000 */
[----:B------:R-:W0:Y:S01]  /*01a0*/  LDC.64 R2, c[0x0][0x380] ;  /* 0x0000e000ff027b82 */ /* 0x000e220000000a00 */
[----:B------:R-:W-:Y:S02]  /*01b0*/  LOP3.LUT R21, R19, 0x7ffffff8, RZ, 0xc0, !PT ;  /* 0x7ffffff813157812 */ /* 0x000fe400078ec0ff */
[----:B------:R-:W-:Y:S02]  /*01c0*/  MOV R24, RZ ;  /* 0x000000ff00187202 */ /* 0x000fe40000000f00 */
[----:B------:R-:W-:Y:S02]  /*01d0*/  MOV R18, R0 ;  /* 0x0000000000127202 */ /* 0x000fe40000000f00 */
[----:B------:R-:W-:Y:S01]  /*01e0*/  IADD3 R22, PT, PT, -R21, RZ, RZ ;  /* 0x000000ff15167210 */ /* 0x000fe20007ffe1ff */
[----:B0-----:R-:W-:-:S03]  /*01f0*/  IMAD.WIDE.U32 R2, R20, 0x4, R2 ;  /* 0x0000000414027825 */ /* 0x001fc600078e0002 */
[----:B------:R-:W-:-:S04]  /*0200*/  IADD3 R4, P1, PT, R2, 0x10, RZ ;  /* 0x0000001002047810 */ /* 0x000fc80007f3e0ff */
[----:B------:R-:W-:-:S09]  /*0210*/  IADD3.X R5, PT, PT, RZ, R3, RZ, P1, !PT ;  /* 0x00000003ff057210 */ /* 0x000fd20000ffe4ff */
.L_x_2:
[----:B------:R-:W0:Y:S01]  /*0220*/  LDC.64 R14, c[0x0][0x388] ;  /* 0x0000e200ff0e7b82 */ /* 0x000e220000000a00 */
[----:B------:R-:W-:Y:S02]  /*0230*/  MOV R2, R4 ;  /* 0x0000000400027202 */ /* 0x000fe40000000f00 */
[----:B------:R-:W-:-:S05]  /*0240*/  MOV R3, R5 ;  /* 0x0000000500037202 */ /* 0x000fca0000000f00 */
[----:B------:R-:W2:Y:S04]  /*0250*/  LDG.E R25, desc[UR4][R2.64+-0x10] ;  /* 0xfffff00402197981 */ /* 0x000ea8000c1e1900 */
[----:B------:R-:W3:Y:S04]  /*0260*/  LDG.E R23, desc[UR4][R2.64+-0xc] ;  /* 0xfffff40402177981 */ /* 0x000ee8000c1e1900 */
[----:B------:R-:W4:Y:S04]  /*0270*/  LDG.E R29, desc[UR4][R2.64+-0x8] ;  /* 0xfffff804021d7981 */ /* 0x000f28000c1e1900 */
[----:B------:R-:W5:Y:S01]  /*0280*/  LDG.E R28, desc[UR4][R2.64+-0x4] ;  /* 0xfffffc04021c7981 */ /* 0x000f62000c1e1900 */
[----:B0-----:R-:W-:-:S05]  /*0290*/  IMAD.WIDE R14, R18, 0x4, R14 ;  /* 0x00000004120e7825 */ /* 0x001fca00078e020e */
[----:B------:R0:W2:Y:S01]  /*02a0*/  LDG.E R26, desc[UR4][R14.64] ;  /* 0x000000040e1a7981 */ /* 0x0000a2000c1e1900 */
[----:B------:R-:W-:-:S04]  /*02b0*/  IMAD.WIDE R12, R17, 0x4, R14 ;  /* 0x00000004110c7825 */ /* 0x000fc800078e020e */
[C---:B------:R-:W-:Y:S02]  /*02c0*/  IMAD.WIDE R4, R17.reuse, 0x4, R12 ;  /* 0x0000000411047825 */ /* 0x040fe400078e020c */
[----:B------:R-:W3:Y:S02]  /*02d0*/  LDG.E R12, desc[UR4][R12.64] ;  /* 0x000000040c0c7981 */ /* 0x000ee4000c1e1900 */
[C---:B------:R-:W-:Y:S02]  /*02e0*/  IMAD.WIDE R8, R17.reuse, 0x4, R4 ;  /* 0x0000000411087825 */ /* 0x040fe400078e0204 */
[----:B------:R-:W4:Y:S02]  /*02f0*/  LDG.E R4, desc[UR4][R4.64] ;  /* 0x0000000404047981 */ /* 0x000f24000c1e1900 */
[C---:B------:R-:W-:Y:S02]  /*0300*/  IMAD.WIDE R6, R17.reuse, 0x4, R8 ;  /* 0x0000000411067825 */ /* 0x040fe400078e0208 */
[----:B------:R-:W5:Y:S02]  /*0310*/  LDG.E R8, desc[UR4][R8.64] ;  /* 0x0000000408087981 */ /* 0x000f64000c1e1900 */
[----:B------:R-:W-:-:S02]  /*0320*/  IMAD.WIDE R10, R17, 0x4, R6 ;  /* 0x00000004110a7825 */ /* 0x000fc400078e0206 */
[----:B------:R-:W5:Y:S04]  /*0330*/  LDG.E R5, desc[UR4][R2.64] ;  /* 0x0000000402057981 */ /* 0x000f68000c1e1900 */
[----:B------:R-:W5:Y:S01]  /*0340*/  LDG.E R6, desc[UR4][R6.64] ;  /* 0x0000000406067981 */ /* 0x000f62000c1e1900 */
[----:B0-----:R-:W-:-:S03]  /*0350*/  IMAD.WIDE R14, R17, 0x4, R10 ;  /* 0x00000004110e7825 */ /* 0x001fc600078e020a */
[----:B------:R-:W5:Y:S04]  /*0360*/  LDG.E R10, desc[UR4][R10.64] ;  /* 0x000000040a0a7981 */ /* 0x000f68000c1e1900 */
[----:B------:R-:W5:Y:S04]  /*0370*/  LDG.E R13, desc[UR4][R14.64] ;  /* 0x000000040e0d7981 */ /* 0x000f68000c1e1900 */
[----:B------:R-:W5:Y:S04]  /*0380*/  LDG.E R7, desc[UR4][R2.64+0x4] ;  /* 0x0000040402077981 */ /* 0x000f68000c1e1900 */
[----:B------:R-:W5:Y:S01]  /*0390*/  LDG.E R9, desc[UR4][R2.64+0xc] ;  /* 0x00000c0402097981 */ /* 0x000f62000c1e1900 */
[----:B--2---:R-:W-:Y:S01]  /*03a0*/  FFMA R26, R25, R26, R24 ;  /* 0x0000001a191a7223 */ /* 0x004fe20000000018 */
[----:B------:R-:W-:-:S02]  /*03b0*/  IMAD.WIDE R24, R17, 0x4, R14 ;  /* 0x0000000411187825 */ /* 0x000fc400078e020e */
[----:B------:R-:W2:Y:S04]  /*03c0*/  LDG.E R14, desc[UR4][R2.64+0x8] ;  /* 0x00000804020e7981 */ /* 0x000ea8000c1e1900 */
[----:B------:R-:W2:Y:S01]  /*03d0*/  LDG.E R24, desc[UR4][R24.64] ;  /* 0x0000000418187981 */ /* 0x000ea2000c1e1900 */
[----:B---3--:R-:W-:Y:S01]  /*03e0*/  FFMA R12, R23, R12, R26 ;  /* 0x0000000c170c7223 */ /* 0x008fe2000000001a */
[----:B------:R-:W-:-:S03]  /*03f0*/  IADD3 R22, PT, PT, R22, 0x8, RZ ;  /* 0x0000000816167810 */ /* 0x000fc60007ffe0ff */
[----:B----4-:R-:W-:Y:S01]  /*0400*/  FFMA R29, R29, R4, R12 ;  /* 0x000000041d1d7223 */ /* 0x010fe2000000000c */
[----:B------:R-:W-:-:S03]  /*0410*/  ISETP.NE.AND P1, PT, R22, RZ, PT ;  /* 0x000000ff1600720c */ /* 0x000fc60003f25270 */
[----:B-----5:R-:W-:Y:S01]  /*0420*/  FFMA R8, R28, R8, R29 ;  /* 0x000000081c087223 */ /* 0x020fe2000000001d */
[----:B------:R-:W-:-:S03]  /*0430*/  IADD3 R4, P2, PT, R2, 0x20, RZ ;  /* 0x0000002002047810 */ /* 0x000fc60007f5e0ff */
[----:B------:R-:W-:Y:S01]  /*0440*/  FFMA R6, R5, R6, R8 ;  /* 0x0000000605067223 */ /* 0x000fe20000000008 */
[----:B------:R-:W-:Y:S02]  /*0450*/  IADD3.X R5, PT, PT, RZ, R3, RZ, P2, !PT ;  /* 0x00000003ff057210 */ /* 0x000fe400017fe4ff */
[----:B------:R-:W-:Y:S01]  /*0460*/  LEA R18, R17, R18, 0x3 ;  /* 0x0000001211127211 */ /* 0x000fe200078e18ff */
[----:B------:R-:W-:-:S04]  /*0470*/  FFMA R7, R7, R10, R6 ;  /* 0x0000000a07077223 */ /* 0x000fc80000000006 */
[----:B--2---:R-:W-:-:S04]  /*0480*/  FFMA R14, R14, R13, R7 ;  /* 0x0000000d0e0e7223 */ /* 0x004fc80000000007 */
[----:B------:R-:W-:Y:S01]  /*0490*/  FFMA R24, R9, R24, R14 ;  /* 0x0000001809187223 */ /* 0x000fe2000000000e */
[----:B------:R-:W-:Y:S06]  /*04a0*/  @P1 BRA `(.L_x_2) ;  /* 0xfffffffc005c1947 */ /* 0x000fec000383ffff */
.L_x_1:
[----:B------:R-:W-:Y:S05]  /*04b0*/  @!P0 BRA `(.L_x_0) ;  /* 0x0000000000fc8947 */ /* 0x000fea0003800000 */
[----:B------:R-:W-:Y:S02]  /*04c0*/  ISETP.GE.U32.AND P1, PT, R27, 0x4, PT ;  /* 0x000000041b00780c */ /* 0x000fe40003f26070 */
[----:B------:R-:W-:-:S04]  /*04d0*/  LOP3.LUT R14, R19, 0x3, RZ, 0xc0, !PT ;  /* 0x00000003130e7812 */ /* 0x000fc800078ec0ff */
[----:B------:R-:W-:-:S07]  /*04e0*/  ISETP.NE.AND P0, PT, R14, RZ, PT ;  /* 0x000000ff0e00720c */ /* 0x000fce0003f05270 */
[----:B------:R-:W-:Y:S06]  /*04f0*/  @!P1 BRA `(.L_x_3) ;  /* 0x00000000006c9947 */ /* 0x000fec0003800000 */
[----:B------:R-:W0:Y:S01]  /*0500*/  LDC.64 R4, c[0x0][0x388] ;  /* 0x0000e200ff047b82 */ /* 0x000e220000000a00 */
[----:B------:R-:W1:Y:S01]  /*0510*/  LDCU.64 UR6, c[0x0][0x380] ;  /* 0x00007000ff0677ac */ /* 0x000e620008000a00 */
[----:B------:R-:W-:Y:S01]  /*0520*/  IMAD R7, R21, R17, R0 ;  /* 0x0000001115077224 */ /* 0x000fe200078e0200 */
[CC--:B------:R-:W-:Y:S02]  /*0530*/  IADD3 R3, PT, PT, R20.reuse, R21.reuse, RZ ;  /* 0x0000001514037210 */ /* 0x0c0fe40007ffe0ff */
[----:B------:R-:W-:-:S03]  /*0540*/  IADD3 R8, P1, PT, R20, R21, RZ ;  /* 0x0000001514087210 */ /* 0x000fc60007f3e0ff */
[----:B------:R-:W2:Y:S01]  /*0550*/  LDC.64 R12, c[0x0][0x380] ;  /* 0x0000e000ff0c7b82 */ /* 0x000ea20000000a00 */
[----:B0-----:R-:W-:-:S04]  /*0560*/  IMAD.WIDE R4, R7, 0x4, R4 ;  /* 0x0000000407047825 */ /* 0x001fc800078e0204 */
[----:B------:R-:W-:Y:S02]  /*0570*/  IMAD.WIDE R6, R17, 0x4, R4 ;  /* 0x0000000411067825 */ /* 0x000fe400078e0204 */
[----:B------:R-:W3:Y:S02]  /*0580*/  LDG.E R4, desc[UR4][R4.64] ;  /* 0x0000000404047981 */ /* 0x000ee4000c1e1900 */
[----:B--2---:R-:W-:Y:S01]  /*0590*/  IMAD.WIDE.U32 R12, R3, 0x4, R12 ;  /* 0x00000004030c7825 */ /* 0x004fe200078e000c */
[----:B------:R-:W-:Y:S02]  /*05a0*/  IADD3.X R3, PT, PT, RZ, RZ, RZ, P1, !PT ;  /* 0x000000ffff037210 */ /* 0x000fe40000ffe4ff */
[----:B-1----:R-:W-:-:S03]  /*05b0*/  LEA R2, P1, R8, UR6, 0x2 ;  /* 0x0000000608027c11 */ /* 0x002fc6000f8210ff */
[----:B------:R-:W3:Y:S01]  /*05c0*/  LDG.E R13, desc[UR4][R12.64] ;  /* 0x000000040c0d7981 */ /* 0x000ee2000c1e1900 */
[----:B------:R-:W-:Y:S01]  /*05d0*/  LEA.HI.X R3, R8, UR7, R3, 0x2, P1 ;  /* 0x0000000708037c11 */ /* 0x000fe200088f1403 */
[C---:B------:R-:W-:Y:S02]  /*05e0*/  IMAD.WIDE R8, R17.reuse, 0x4, R6 ;  /* 0x0000000411087825 */ /* 0x040fe400078e0206 */
[----:B------:R-:W2:Y:S04]  /*05f0*/  LDG.E R6, desc[UR4][R6.64] ;  /* 0x0000000406067981 */ /* 0x000ea8000c1e1900 */
[----:B------:R-:W2:Y:S01]  /*0600*/  LDG.E R15, desc[UR4][R2.64+0x4] ;  /* 0x00000404020f7981 */ /* 0x000ea2000c1e1900 */
[----:B------:R-:W-:-:S03]  /*0610*/  IMAD.WIDE R10, R17, 0x4, R8 ;  /* 0x00000004110a7825 */ /* 0x000fc600078e0208 */
[----:B------:R-:W4:Y:S04]  /*0620*/  LDG.E R22, desc[UR4][R8.64] ;  /* 0x0000000408167981 */ /* 0x000f28000c1e1900 */
[----:B------:R-:W4:Y:S04]  /*0630*/  LDG.E R18, desc[UR4][R2.64+0x8] ;  /* 0x0000080402127981 */ /* 0x000f28000c1e1900 */
[----:B------:R-:W5:Y:S04]  /*0640*/  LDG.E R26, desc[UR4][R2.64+0xc] ;  /* 0x00000c04021a7981 */ /* 0x000f68000c1e1900 */
[----:B------:R-:W5:Y:S01]  /*0650*/  LDG.E R10, desc[UR4][R10.64] ;  /* 0x000000040a0a7981 */ /* 0x000f62000c1e1900 */
[----:B------:R-:W-:Y:S01]  /*0660*/  IADD3 R21, PT, PT, R21, 0x4, RZ ;  /* 0x0000000415157810 */ /* 0x000fe20007ffe0ff */
[----:B---3--:R-:W-:-:S04]  /*0670*/  FFMA R24, R13, R4, R24 ;  /* 0x000000040d187223 */ /* 0x008fc80000000018 */
[----:B--2---:R-:W-:-:S04]  /*0680*/  FFMA R15, R15, R6, R24 ;  /* 0x000000060f0f7223 */ /* 0x004fc80000000018 */
[----:B----4-:R-:W-:-:S04]  /*0690*/  FFMA R15, R18, R22, R15 ;  /* 0x00000016120f7223 */ /* 0x010fc8000000000f */
[----:B-----5:R-:W-:-:S07]  /*06a0*/  FFMA R24, R26, R10, R15 ;  /* 0x0000000a1a187223 */ /* 0x020fce000000000f */
.L_x_3:
[----:B------:R-:W-:Y:S05]  /*06b0*/  @!P0 BRA `(.L_x_0) ;  /* 0x00000000007c8947 */ /* 0x000fea0003800000 */
[----:B------:R-:W-:Y:S01]  /*06c0*/  ISETP.NE.AND P1, PT, R14, 0x1, PT ;  /* 0x000000010e00780c */ /* 0x000fe20003f25270 */
[----:B------:R-:W0:Y:S01]  /*06d0*/  LDC.64 R10, c[0x0][0x380] ;  /* 0x0000e000ff0a7b82 */ /* 0x000e220000000a00 */
[----:B------:R-:W-:-:S04]  /*06e0*/  LOP3.LUT R19, R19, 0x1, RZ, 0xc0, !PT ;  /* 0x0000000113137812 */ /* 0x000fc800078ec0ff */
[----:B------:R-:W-:-:S03]  /*06f0*/  ISETP.NE.U32.AND P0, PT, R19, 0x1, PT ;  /* 0x000000011300780c */ /* 0x000fc60003f05070 */
[----:B------:R-:W1:Y:S04]  /*0700*/  LDC.64 R8, c[0x0][0x388] ;  /* 0x0000e200ff087b82 */ /* 0x000e680000000a00 */
[CC--:B------:R-:W-:Y:S02]  /*0710*/  @P1 IADD3 R13, PT, PT, R20.reuse, R21.reuse, RZ ;  /* 0x00000015140d1210 */ /* 0x0c0fe40007ffe0ff */
[----:B------:R-:W-:Y:S02]  /*0720*/  @P1 IADD3 R12, P2, PT, R20, R21, RZ ;  /* 0x00000015140c1210 */ /* 0x000fe40007f5e0ff */
[----:B------:R-:W2:Y:S02]  /*0730*/  @P1 LDC.64 R2, c[0x0][0x380] ;  /* 0x0000e000ff021b82 */ /* 0x000ea40000000a00 */
[----:B------:R-:W-:-:S06]  /*0740*/  @P1 IADD3.X R14, PT, PT, RZ, RZ, RZ, P2, !PT ;  /* 0x000000ffff0e1210 */ /* 0x000fcc00017fe4ff */
[----:B------:R-:W3:Y:S01]  /*0750*/  LDC.64 R4, c[0x0][0x380] ;  /* 0x0000e000ff047b82 */ /* 0x000ee20000000a00 */
[----:B0-----:R-:W-:-:S04]  /*0760*/  @P1 IMAD.WIDE.U32 R10, R13, 0x4, R10 ;  /* 0x000000040d0a1825 */ /* 0x001fc800078e000a */
[C---:B------:R-:W-:Y:S01]  /*0770*/  @P1 IMAD R13, R21.reuse, R17, R0 ;  /* 0x00000011150d1224 */ /* 0x040fe200078e0200 */
[----:B------:R-:W-:Y:S01]  /*0780*/  @P1 IADD3 R21, PT, PT, R21, 0x2, RZ ;  /* 0x0000000215151810 */ /* 0x000fe20007ffe0ff */
[----:B------:R-:W4:Y:S01]  /*0790*/  @P1 LDG.E R11, desc[UR4][R10.64] ;  /* 0x000000040a0b1981 */ /* 0x000f22000c1e1900 */
[----:B------:R-:W0:Y:S01]  /*07a0*/  LDC.64 R6, c[0x0][0x388] ;  /* 0x0000e200ff067b82 */ /* 0x000e220000000a00 */
[----:B-1----:R-:W-:Y:S01]  /*07b0*/  @P1 IMAD.WIDE R8, R13, 0x4, R8 ;  /* 0x000000040d081825 */ /* 0x002fe200078e0208 */
[----:B------:R-:W-:Y:S02]  /*07c0*/  @!P0 IADD3 R15, PT, PT, R20, R21, RZ ;  /* 0x00000015140f8210 */ /* 0x000fe40007ffe0ff */
[----:B--2---:R-:W-:Y:S01]  /*07d0*/  @P1 LEA R2, P2, R12, R2, 0x2 ;  /* 0x000000020c021211 */ /* 0x004fe200078410ff */
[----:B------:R-:W-:-:S03]  /*07e0*/  @!P0 IMAD R21, R21, R17, R0 ;  /* 0x0000001115158224 */ /* 0x000fc600078e0200 */
[----:B------:R-:W-:Y:S01]  /*07f0*/  @P1 LEA.HI.X R3, R12, R3, R14, 0x2, P2 ;  /* 0x000000030c031211 */ /* 0x000fe200010f140e */
[----:B------:R-:W-:Y:S01]  /*0800*/  @P1 IMAD.WIDE R12, R17, 0x4, R8 ;  /* 0x00000004110c1825 */ /* 0x000fe200078e0208 */
[----:B------:R-:W4:Y:S03]  /*0810*/  @P1 LDG.E R14, desc[UR4][R8.64] ;  /* 0x00000004080e1981 */ /* 0x000f26000c1e1900 */
[----:B---3--:R-:W-:Y:S01]  /*0820*/  @!P0 IMAD.WIDE.U32 R4, R15, 0x4, R4 ;  /* 0x000000040f048825 */ /* 0x008fe200078e0004 */
[----:B------:R-:W2:Y:S04]  /*0830*/  @P1 LDG.E R2, desc[UR4][R2.64+0x4] ;  /* 0x0000040402021981 */ /* 0x000ea8000c1e1900 */
[----:B------:R-:W2:Y:S01]  /*0840*/  @P1 LDG.E R12, desc[UR4][R12.64] ;  /* 0x000000040c0c1981 */ /* 0x000ea2000c1e1900 */
[----:B0-----:R-:W-:-:S03]  /*0850*/  @!P0 IMAD.WIDE R6, R21, 0x4, R6 ;  /* 0x0000000415068825 */ /* 0x001fc600078e0206 */
[----:B------:R-:W3:Y:S04]  /*0860*/  @!P0 LDG.E R5, desc[UR4][R4.64] ;  /* 0x0000000404058981 */ /* 0x000ee8000c1e1900 */
[----:B------:R-:W3:Y:S01]  /*0870*/  @!P0 LDG.E R6, desc[UR4][R6.64] ;  /* 0x0000000406068981 */ /* 0x000ee2000c1e1900 */
[----:B----4-:R-:W-:-:S04]  /*0880*/  @P1 FFMA R11, R11, R14, R24 ;  /* 0x0000000e0b0b1223 */ /* 0x010fc80000000018 */
[----:B--2---:R-:W-:-:S04]  /*0890*/  @P1 FFMA R24, R2, R12, R11 ;  /* 0x0000000c02181223 */ /* 0x004fc8000000000b */
[----:B---3--:R-:W-:-:S07]  /*08a0*/  @!P0 FFMA R24, R5, R6, R24 ;  /* 0x0000000605188223 */ /* 0x008fce0000000018 */
.L_x_0:
[----:B------:R-:W0:Y:S01]  /*08b0*/  LDC.64 R2, c[0x0][0x390] ;  /* 0x0000e400ff027b82 */ /* 0x000e220000000a00 */
[----:B------:R-:W-:-:S04]  /*08c0*/  IMAD R17, R16, R17, R0 ;  /* 0x0000001110117224 */ /* 0x000fc800078e0200 */
[----:B0-----:R-:W-:-:S05]  /*08d0*/  IMAD.WIDE R2, R17, 0x4, R2 ;  /* 0x0000000411027825 */ /* 0x001fca00078e0202 */
[----:B------:R-:W-:Y:S01]  /*08e0*/  STG.E desc[UR4][R2.64], R24 ;  /* 0x0000001802007986 */ /* 0x000fe2000c101904 */
[----:B------:R-:W-:Y:S05]  /*08f0*/  EXIT ;  /* 0x000000000000794d */ /* 0x000fea0003800000 */
.L_x_4:
[----:B------:R-:W-:-:S00]  /*0900*/  BRA `(.L_x_4) ;  /* 0xfffffffc00fc7947 */ /* 0x000fc0000383ffff */
[----:B------:R-:W-:-:S00]  /*0910*/  NOP ;  /* 0x0000000000007918 */ /* 0x000fc00000000000 */
        /* <DEDUP_REMOVED lines=14> */
.L_x_5:


//--------------------- .nv.shared.reserved.0     --------------------------
	.section	.nv.shared.reserved.0,"aw",@nobits
	.weak		__nv_reservedSMEM_offset_0_alias
	.size		__nv_reservedSMEM_offset_0_alias, 0, 64
	.other		__nv_reservedSMEM_offset_0_alias,@"STO_CUDA_RESERVED_SHARED STV_DEFAULT"
__nv_reservedSMEM_offset_0_alias:
	.zero		0
	.zero		64


//--------------------- .nv.constant0._Z19matmul_naive_kernelPKfS0_Pfiii --------------------------
	.section	.nv.constant0._Z19matmul_naive_kernelPKfS0_Pfiii,"a",@progbits
	.sectionflags	@""
	.align	4
.nv.constant0._Z19matmul_naive_kernelPKfS0_Pfiii:
	.zero		932


//--------------------- SYMBOLS --------------------------

	.type		.nv.reservedSmem.offset0,@object
	.size		.nv.reservedSmem.offset0,0x4
